//
// Generated by NVIDIA NVVM Compiler
//
// Compiler Build ID: CL-36424714
// Cuda compilation tools, release 13.0, V13.0.88
// Based on NVVM 20.0.0
//

.version 9.0
.target sm_100
.address_size 64

	// .globl	_Z27calc_token_occurrences_cudaPKciS0_iPi

.visible .entry _Z27calc_token_occurrences_cudaPKciS0_iPi(
	.param .u64 .ptr .align 1 _Z27calc_token_occurrences_cudaPKciS0_iPi_param_0,
	.param .u32 _Z27calc_token_occurrences_cudaPKciS0_iPi_param_1,
	.param .u64 .ptr .align 1 _Z27calc_token_occurrences_cudaPKciS0_iPi_param_2,
	.param .u32 _Z27calc_token_occurrences_cudaPKciS0_iPi_param_3,
	.param .u64 .ptr .align 1 _Z27calc_token_occurrences_cudaPKciS0_iPi_param_4
)
{
	.reg .pred 	%p<31>;
	.reg .b16 	%rs<39>;
	.reg .b32 	%r<72>;
	.reg .b64 	%rd<33>;

	ld.param.u64 	%rd9, [_Z27calc_token_occurrences_cudaPKciS0_iPi_param_0];
	ld.param.u32 	%r43, [_Z27calc_token_occurrences_cudaPKciS0_iPi_param_1];
	ld.param.u64 	%rd7, [_Z27calc_token_occurrences_cudaPKciS0_iPi_param_2];
	ld.param.u32 	%r44, [_Z27calc_token_occurrences_cudaPKciS0_iPi_param_3];
	ld.param.u64 	%rd8, [_Z27calc_token_occurrences_cudaPKciS0_iPi_param_4];
	cvta.to.global.u64 	%rd1, %rd9;
	setp.lt.s32 	%p1, %r43, 1;
	mov.b32 	%r71, 0;
	@%p1 bra 	$L__BB0_40;
	setp.lt.s32 	%p2, %r44, 1;
	@%p2 bra 	$L__BB0_12;
	cvta.to.global.u64 	%rd2, %rd7;
	mov.b32 	%r53, 0;
	mov.u32 	%r71, %r53;
$L__BB0_3:
	mov.b32 	%r55, 0;
$L__BB0_4:
	add.s32 	%r52, %r55, %r53;
	cvt.u64.u32 	%rd23, %r52;
	add.s64 	%rd24, %rd1, %rd23;
	ld.global.u8 	%rs31, [%rd24];
	cvt.u64.u32 	%rd25, %r55;
	add.s64 	%rd26, %rd2, %rd25;
	ld.global.u8 	%rs32, [%rd26];
	setp.ne.s16 	%p24, %rs31, %rs32;
	@%p24 bra 	$L__BB0_11;
	add.s32 	%r55, %r55, 1;
	setp.eq.s32 	%p25, %r55, %r44;
	@%p25 bra 	$L__BB0_6;
	bra.uni 	$L__BB0_4;
$L__BB0_6:
	setp.eq.s32 	%p26, %r53, 0;
	@%p26 bra 	$L__BB0_8;
	cvt.u64.u32 	%rd27, %r53;
	add.s64 	%rd28, %rd1, %rd27;
	ld.global.u8 	%rs33, [%rd28+-1];
	add.s16 	%rs34, %rs33, -97;
	and.b16  	%rs35, %rs34, 255;
	setp.lt.u16 	%p27, %rs35, 26;
	@%p27 bra 	$L__BB0_11;
$L__BB0_8:
	add.s32 	%r5, %r53, %r44;
	setp.ge.s32 	%p28, %r5, %r43;
	@%p28 bra 	$L__BB0_10;
	cvt.u64.u32 	%rd29, %r5;
	add.s64 	%rd30, %rd1, %rd29;
	ld.global.u8 	%rs36, [%rd30];
	add.s16 	%rs37, %rs36, -97;
	and.b16  	%rs38, %rs37, 255;
	setp.lt.u16 	%p29, %rs38, 26;
	@%p29 bra 	$L__BB0_11;
$L__BB0_10:
	add.s32 	%r71, %r71, 1;
$L__BB0_11:
	add.s32 	%r53, %r53, 1;
	setp.eq.s32 	%p30, %r53, %r43;
	@%p30 bra 	$L__BB0_40;
	bra.uni 	$L__BB0_3;
$L__BB0_12:
	and.b32  	%r9, %r43, 3;
	setp.lt.u32 	%p3, %r43, 4;
	mov.b32 	%r68, 0;
	mov.u32 	%r71, %r68;
	@%p3 bra 	$L__BB0_32;
	and.b32  	%r68, %r43, 2147483644;
	add.s32 	%r11, %r44, 1;
	add.s32 	%r12, %r44, 2;
	add.s32 	%r13, %r44, 3;
	mov.b32 	%r57, 0;
	cvt.s64.s32 	%rd11, %r44;
	mov.u32 	%r71, %r57;
$L__BB0_14:
	setp.eq.s32 	%p4, %r57, 0;
	cvt.u64.u32 	%rd10, %r57;
	add.s64 	%rd3, %rd1, %rd10;
	@%p4 bra 	$L__BB0_16;
	ld.global.u8 	%rs1, [%rd3+-1];
	add.s16 	%rs2, %rs1, -97;
	and.b16  	%rs3, %rs2, 255;
	setp.lt.u16 	%p5, %rs3, 26;
	@%p5 bra 	$L__BB0_19;
$L__BB0_16:
	add.s32 	%r49, %r57, %r44;
	setp.ge.s32 	%p6, %r49, %r43;
	@%p6 bra 	$L__BB0_18;
	add.s64 	%rd12, %rd3, %rd11;
	ld.global.u8 	%rs4, [%rd12];
	add.s16 	%rs5, %rs4, -97;
	and.b16  	%rs6, %rs5, 255;
	setp.lt.u16 	%p7, %rs6, 26;
	@%p7 bra 	$L__BB0_19;
$L__BB0_18:
	add.s32 	%r71, %r71, 1;
$L__BB0_19:
	ld.global.u8 	%rs7, [%rd3];
	add.s16 	%rs8, %rs7, -97;
	and.b16  	%rs9, %rs8, 255;
	setp.lt.u16 	%p8, %rs9, 26;
	@%p8 bra 	$L__BB0_23;
	add.s32 	%r18, %r57, %r11;
	setp.ge.s32 	%p9, %r18, %r43;
	@%p9 bra 	$L__BB0_22;
	cvt.s64.s32 	%rd13, %r18;
	add.s64 	%rd14, %rd1, %rd13;
	ld.global.u8 	%rs10, [%rd14];
	add.s16 	%rs11, %rs10, -97;
	and.b16  	%rs12, %rs11, 255;
	setp.lt.u16 	%p10, %rs12, 26;
	@%p10 bra 	$L__BB0_23;
$L__BB0_22:
	add.s32 	%r71, %r71, 1;
$L__BB0_23:
	ld.global.u8 	%rs13, [%rd3+1];
	add.s16 	%rs14, %rs13, -97;
	and.b16  	%rs15, %rs14, 255;
	setp.lt.u16 	%p11, %rs15, 26;
	@%p11 bra 	$L__BB0_27;
	add.s32 	%r21, %r57, %r12;
	setp.ge.s32 	%p12, %r21, %r43;
	@%p12 bra 	$L__BB0_26;
	cvt.s64.s32 	%rd15, %r21;
	add.s64 	%rd16, %rd1, %rd15;
	ld.global.u8 	%rs16, [%rd16];
	add.s16 	%rs17, %rs16, -97;
	and.b16  	%rs18, %rs17, 255;
	setp.lt.u16 	%p13, %rs18, 26;
	@%p13 bra 	$L__BB0_27;
$L__BB0_26:
	add.s32 	%r71, %r71, 1;
$L__BB0_27:
	ld.global.u8 	%rs19, [%rd3+2];
	add.s16 	%rs20, %rs19, -97;
	and.b16  	%rs21, %rs20, 255;
	setp.lt.u16 	%p14, %rs21, 26;
	@%p14 bra 	$L__BB0_31;
	add.s32 	%r24, %r57, %r13;
	setp.ge.s32 	%p15, %r24, %r43;
	@%p15 bra 	$L__BB0_30;
	cvt.s64.s32 	%rd17, %r24;
	add.s64 	%rd18, %rd1, %rd17;
	ld.global.u8 	%rs22, [%rd18];
	add.s16 	%rs23, %rs22, -97;
	and.b16  	%rs24, %rs23, 255;
	setp.lt.u16 	%p16, %rs24, 26;
	@%p16 bra 	$L__BB0_31;
$L__BB0_30:
	add.s32 	%r71, %r71, 1;
$L__BB0_31:
	add.s32 	%r57, %r57, 4;
	setp.ne.s32 	%p17, %r57, %r68;
	@%p17 bra 	$L__BB0_14;
$L__BB0_32:
	setp.eq.s32 	%p18, %r9, 0;
	@%p18 bra 	$L__BB0_40;
	cvt.u64.u32 	%rd19, %r68;
	add.s64 	%rd20, %rd19, %rd1;
	add.s64 	%rd32, %rd20, -1;
	add.s32 	%r67, %r68, %r44;
	neg.s32 	%r66, %r9;
$L__BB0_34:
	.pragma "nounroll";
	setp.eq.s32 	%p19, %r68, 0;
	@%p19 bra 	$L__BB0_36;
	ld.global.u8 	%rs25, [%rd32];
	add.s16 	%rs26, %rs25, -97;
	and.b16  	%rs27, %rs26, 255;
	setp.lt.u16 	%p20, %rs27, 26;
	@%p20 bra 	$L__BB0_39;
$L__BB0_36:
	setp.ge.s32 	%p21, %r67, %r43;
	@%p21 bra 	$L__BB0_38;
	cvt.s64.s32 	%rd21, %r67;
	add.s64 	%rd22, %rd1, %rd21;
	ld.global.u8 	%rs28, [%rd22];
	add.s16 	%rs29, %rs28, -97;
	and.b16  	%rs30, %rs29, 255;
	setp.lt.u16 	%p22, %rs30, 26;
	@%p22 bra 	$L__BB0_39;
$L__BB0_38:
	add.s32 	%r71, %r71, 1;
$L__BB0_39:
	add.s32 	%r68, %r68, 1;
	add.s64 	%rd32, %rd32, 1;
	add.s32 	%r67, %r67, 1;
	add.s32 	%r66, %r66, 1;
	setp.ne.s32 	%p23, %r66, 0;
	@%p23 bra 	$L__BB0_34;
$L__BB0_40:
	cvta.to.global.u64 	%rd31, %rd8;
	st.global.u32 	[%rd31], %r71;
	ret;

}


// ===== COMPILED SASS (sm_100) =====

	.target	sm_100

	.elftype	@"ET_EXEC"


//--------------------- .note.nv.tkinfo           --------------------------
	.section	.note.nv.tkinfo,"",@"SHT_NOTE"
	.sectionflags	@"SHF_NOTE_NV_TKINFO"
	.tkinfo
        /*0018*/ 	.word	0x00000002
        /*0030*/ 	.string	""
        /*0030*/ 	.string	"ptxas"
        /*0030*/ 	.string	"Cuda compilation tools, release 13.0, V13.0.88"
        /*0030*/ 	.string	"Build cuda_13.0.r13.0/compiler.36424714_0"
        /*0030*/ 	.string	"-arch sm_100 -m 64 "



//--------------------- .note.nv.cuinfo           --------------------------
	.section	.note.nv.cuinfo,"",@"SHT_NOTE"
	.sectionflags	@"SHF_NOTE_NV_CUINFO"
        /*0018*/ 	.short	0x0002
        /*001a*/ 	.short	0x0064
        /*001c*/ 	.short	0x0082
	.zero		2


//--------------------- .nv.info                  --------------------------
	.section	.nv.info,"",@"SHT_CUDA_INFO"
	.align	4


	//----- nvinfo : EIATTR_REGCOUNT
	.align		4
        /*0000*/ 	.byte	0x04, 0x2f
        /*0002*/ 	.short	(.L_1 - .L_0)
	.align		4
.L_0:
        /*0004*/ 	.word	index@(_Z27calc_token_occurrences_cudaPKciS0_iPi)
        /*0008*/ 	.word	0x0000000a


	//----- nvinfo : EIATTR_FRAME_SIZE
	.align		4
.L_1:
        /*000c*/ 	.byte	0x04, 0x11
        /*000e*/ 	.short	(.L_3 - .L_2)
	.align		4
.L_2:
        /*0010*/ 	.word	index@(_Z27calc_token_occurrences_cudaPKciS0_iPi)
        /*0014*/ 	.word	0x00000000


	//----- nvinfo : EIATTR_MIN_STACK_SIZE
	.align		4
.L_3:
        /*0018*/ 	.byte	0x04, 0x12
        /*001a*/ 	.short	(.L_5 - .L_4)
	.align		4
.L_4:
        /*001c*/ 	.word	index@(_Z27calc_token_occurrences_cudaPKciS0_iPi)
        /*0020*/ 	.word	0x00000000
.L_5:


//--------------------- .nv.compat                --------------------------
	.section	.nv.compat,"",@"SHT_CUDA_COMPAT_INFO"
	.align	4
        /*0000*/ 	.byte	0x02, 0x09, 0x00, 0x00, 0x02, 0x02, 0x01, 0x00, 0x02, 0x05, 0x05, 0x00, 0x03, 0x07, 0x01, 0x01
        /*0010*/ 	.byte	0x02, 0x03, 0x00, 0x00, 0x02, 0x06, 0x01, 0x00, 0x04, 0x0b, 0x08, 0x00, 0x09, 0x00, 0x00, 0x00
        /*0020*/ 	.byte	0x00, 0x00, 0x00, 0x00


//--------------------- .nv.info._Z27calc_token_occurrences_cudaPKciS0_iPi --------------------------
	.section	.nv.info._Z27calc_token_occurrences_cudaPKciS0_iPi,"",@"SHT_CUDA_INFO"
	.sectionflags	@""
	.align	4


	//----- nvinfo : EIATTR_CUDA_API_VERSION
	.align		4
        /*0000*/ 	.byte	0x04, 0x37
        /*0002*/ 	.short	(.L_7 - .L_6)
.L_6:
        /*0004*/ 	.word	0x00000082


	//----- nvinfo : EIATTR_KPARAM_INFO
	.align		4
.L_7:
        /*0008*/ 	.byte	0x04, 0x17
        /*000a*/ 	.short	(.L_9 - .L_8)
.L_8:
        /*000c*/ 	.word	0x00000000
        /*0010*/ 	.short	0x0004
        /*0012*/ 	.short	0x0020
        /*0014*/ 	.byte	0x00, 0xf5, 0x21, 0x00


	//----- nvinfo : EIATTR_KPARAM_INFO
	.align		4
.L_9:
        /*0018*/ 	.byte	0x04, 0x17
        /*001a*/ 	.short	(.L_11 - .L_10)
.L_10:
        /*001c*/ 	.word	0x00000000
        /*0020*/ 	.short	0x0003
        /*0022*/ 	.short	0x0018
        /*0024*/ 	.byte	0x00, 0xf0, 0x11, 0x00


	//----- nvinfo : EIATTR_KPARAM_INFO
	.align		4
.L_11:
        /*0028*/ 	.byte	0x04, 0x17
        /*002a*/ 	.short	(.L_13 - .L_12)
.L_12:
        /*002c*/ 	.word	0x00000000
        /*0030*/ 	.short	0x0002
        /*0032*/ 	.short	0x0010
        /*0034*/ 	.byte	0x00, 0xf5, 0x21, 0x00


	//----- nvinfo : EIATTR_KPARAM_INFO
	.align		4
.L_13:
        /*0038*/ 	.byte	0x04, 0x17
        /*003a*/ 	.short	(.L_15 - .L_14)
.L_14:
        /*003c*/ 	.word	0x00000000
        /*0040*/ 	.short	0x0001
        /*0042*/ 	.short	0x0008
        /*0044*/ 	.byte	0x00, 0xf0, 0x11, 0x00


	//----- nvinfo : EIATTR_KPARAM_INFO
	.align		4
.L_15:
        /*0048*/ 	.byte	0x04, 0x17
        /*004a*/ 	.short	(.L_17 - .L_16)
.L_16:
        /*004c*/ 	.word	0x00000000
        /*0050*/ 	.short	0x0000
        /*0052*/ 	.short	0x0000
        /*0054*/ 	.byte	0x00, 0xf5, 0x21, 0x00


	//----- nvinfo : EIATTR_SPARSE_MMA_MASK
	.align		4
.L_17:
        /*0058*/ 	.byte	0x03, 0x50
        /*005a*/ 	.short	0x0000


	//----- nvinfo : EIATTR_MAXREG_COUNT
	.align		4
        /*005c*/ 	.byte	0x03, 0x1b
        /*005e*/ 	.short	0x00ff


	//----- nvinfo : EIATTR_MERCURY_ISA_VERSION
	.align		4
        /*0060*/ 	.byte	0x03, 0x5f
        /*0062*/ 	.short	0x0101


	//----- nvinfo : EIATTR_VRC_CTA_INIT_COUNT
	.align		4
        /*0064*/ 	.byte	0x02, 0x4a
	.zero		1
	.zero		1


	//----- nvinfo : EIATTR_EXIT_INSTR_OFFSETS
	.align		4
        /*0068*/ 	.byte	0x04, 0x1c
        /*006a*/ 	.short	(.L_19 - .L_18)


	//   ....[0]....
.L_18:
        /*006c*/ 	.word	0x00000cf0


	//----- nvinfo : EIATTR_CBANK_PARAM_SIZE
	.align		4
.L_19:
        /*0070*/ 	.byte	0x03, 0x19
        /*0072*/ 	.short	0x0028


	//----- nvinfo : EIATTR_PARAM_CBANK
	.align		4
        /*0074*/ 	.byte	0x04, 0x0a
        /*0076*/ 	.short	(.L_21 - .L_20)
	.align		4
.L_20:
        /*0078*/ 	.word	index@(.nv.constant0._Z27calc_token_occurrences_cudaPKciS0_iPi)
        /*007c*/ 	.short	0x0380
        /*007e*/ 	.short	0x0028


	//----- nvinfo : EIATTR_SW_WAR
	.align		4
.L_21:
        /*0080*/ 	.byte	0x04, 0x36
        /*0082*/ 	.short	(.L_23 - .L_22)
.L_22:
        /*0084*/ 	.word	0x00000008
.L_23:


//--------------------- .nv.callgraph             --------------------------
	.section	.nv.callgraph,"",@"SHT_CUDA_CALLGRAPH"
	.align	4
	.sectionentsize	8
	.align		4
        /*0000*/ 	.word	0x00000000
	.align		4
        /*0004*/ 	.word	0xffffffff
	.align		4
        /*0008*/ 	.word	0x00000000
	.align		4
        /*000c*/ 	.word	0xfffffffe
	.align		4
        /*0010*/ 	.word	0x00000000
	.align		4
        /*0014*/ 	.word	0xfffffffd
	.align		4
        /*0018*/ 	.word	0x00000000
	.align		4
        /*001c*/ 	.word	0xfffffffc


//--------------------- .text._Z27calc_token_occurrences_cudaPKciS0_iPi --------------------------
	.section	.text._Z27calc_token_occurrences_cudaPKciS0_iPi,"ax",@progbits
	.align	128
        .global         _Z27calc_token_occurrences_cudaPKciS0_iPi
        .type           _Z27calc_token_occurrences_cudaPKciS0_iPi,@function
        .size           _Z27calc_token_occurrences_cudaPKciS0_iPi,(.L_x_24 - _Z27calc_token_occurrences_cudaPKciS0_iPi)
        .other          _Z27calc_token_occurrences_cudaPKciS0_iPi,@"STO_CUDA_ENTRY STV_DEFAULT"
_Z27calc_token_occurrences_cudaPKciS0_iPi:
.text._Z27calc_token_occurrences_cudaPKciS0_iPi:
[----:B------:R-:W-:Y:S01]  /*0000*/  LDC R1, c[0x0][0x37c] ;  /* 0x0000df00ff017b82 */ /* 0x000fe20000000800 */
[----:B------:R-:W0:Y:S01]  /*0010*/  LDCU UR5, c[0x0][0x388] ;  /* 0x00007100ff0577ac */ /* 0x000e220008000800 */
[----:B------:R-:W-:Y:S01]  /*0020*/  IMAD.MOV.U32 R0, RZ, RZ, RZ ;  /* 0x000000ffff007224 */ /* 0x000fe200078e00ff */
[----:B------:R-:W1:Y:S01]  /*0030*/  LDCU.64 UR10, c[0x0][0x358] ;  /* 0x00006b00ff0a77ac */ /* 0x000e620008000a00 */
[----:B0-----:R-:W-:-:S09]  /*0040*/  UISETP.GE.AND UP0, UPT, UR5, 0x1, UPT ;  /* 0x000000010500788c */ /* 0x001fd2000bf06270 */
[----:B-1----:R-:W-:Y:S05]  /*0050*/  BRA.U !UP0, `(.L_x_0) ;  /* 0x0000000d081c7547 */ /* 0x002fea000b800000 */
[----:B------:R-:W0:Y:S02]  /*0060*/  LDCU UR12, c[0x0][0x398] ;  /* 0x00007300ff0c77ac */ /* 0x000e240008000800 */
[----:B0-----:R-:W-:-:S09]  /*0070*/  UISETP.GE.AND UP0, UPT, UR12, 0x1, UPT ;  /* 0x000000010c00788c */ /* 0x001fd2000bf06270 */
[----:B------:R-:W-:Y:S05]  /*0080*/  BRA.U !UP0, `(.L_x_1) ;  /* 0x0000000508047547 */ /* 0x000fea000b800000 */
[----:B------:R-:W0:Y:S02]  /*0090*/  LDC.64 R2, c[0x0][0x390] ;  /* 0x0000e400ff027b82 */ /* 0x000e240000000a00 */
[----:B0-----:R0:W5:Y:S01]  /*00a0*/  LDG.E.U8 R7, desc[UR10][R2.64] ;  /* 0x0000000a02077981 */ /* 0x001162000c1e1100 */
[----:B------:R-:W-:Y:S01]  /*00b0*/  IMAD.MOV.U32 R0, RZ, RZ, RZ ;  /* 0x000000ffff007224 */ /* 0x000fe200078e00ff */
[----:B------:R-:W-:-:S06]  /*00c0*/  UMOV UR4, URZ ;  /* 0x000000ff00047c82 */ /* 0x000fcc0008000000 */
.L_x_7:
[----:B-1----:R-:W1:Y:S02]  /*00d0*/  LDCU.64 UR6, c[0x0][0x380] ;  /* 0x00007000ff0677ac */ /* 0x002e640008000a00 */
[----:B-1----:R-:W-:-:S04]  /*00e0*/  UIADD3 UR5, UP0, UPT, UR4, UR6, URZ ;  /* 0x0000000604057290 */ /* 0x002fc8000ff1e0ff */
[----:B------:R-:W-:Y:S02]  /*00f0*/  UIADD3.X UR6, UPT, UPT, URZ, UR7, URZ, UP0, !UPT ;  /* 0x00000007ff067290 */ /* 0x000fe400087fe4ff */
[----:B0-----:R-:W-:-:S04]  /*0100*/  IMAD.U32 R2, RZ, RZ, UR5 ;  /* 0x00000005ff027e24 */ /* 0x001fc8000f8e00ff */
[----:B------:R-:W-:-:S05]  /*0110*/  IMAD.U32 R3, RZ, RZ, UR6 ;  /* 0x00000006ff037e24 */ /* 0x000fca000f8e00ff */
[----:B--2---:R-:W2:Y:S02]  /*0120*/  LDG.E.U8 R2, desc[UR10][R2.64] ;  /* 0x0000000a02027981 */ /* 0x004ea4000c1e1100 */
[----:B--2--5:R-:W-:-:S13]  /*0130*/  ISETP.NE.AND P0, PT, R2, R7, PT ;  /* 0x000000070200720c */ /* 0x024fda0003f05270 */
[----:B------:R-:W-:Y:S05]  /*0140*/  @P0 BRA `(.L_x_2) ;  /* 0x0000000000c00947 */ /* 0x000fea0003800000 */
[----:B------:R-:W0:Y:S01]  /*0150*/  LDCU UR7, c[0x0][0x398] ;  /* 0x00007300ff0777ac */ /* 0x000e220008000800 */
[----:B------:R-:W1:Y:S01]  /*0160*/  LDCU.64 UR16, c[0x0][0x380] ;  /* 0x00007000ff1077ac */ /* 0x000e620008000a00 */
[----:B------:R-:W2:Y:S01]  /*0170*/  LDCU.64 UR14, c[0x0][0x390] ;  /* 0x00007200ff0e77ac */ /* 0x000ea20008000a00 */
[----:B------:R-:W-:-:S05]  /*0180*/  UMOV UR5, URZ ;  /* 0x000000ff00057c82 */ /* 0x000fca0008000000 */
.L_x_4:
[----:B------:R-:W-:-:S04]  /*0190*/  UIADD3 UR5, UPT, UPT, UR5, 0x1, URZ ;  /* 0x0000000105057890 */ /* 0x000fc8000fffe0ff */
[----:B0-----:R-:W-:-:S09]  /*01a0*/  UISETP.NE.AND UP0, UPT, UR5, UR7, UPT ;  /* 0x000000070500728c */ /* 0x001fd2000bf05270 */
[----:B------:R-:W-:Y:S05]  /*01b0*/  BRA.U !UP0, `(.L_x_3) ;  /* 0x0000000108387547 */ /* 0x000fea000b800000 */
[----:B------:R-:W-:Y:S02]  /*01c0*/  UIADD3 UR6, UPT, UPT, UR5, UR4, URZ ;  /* 0x0000000405067290 */ /* 0x000fe4000fffe0ff */
[----:B--2---:R-:W-:Y:S02]  /*01d0*/  UIADD3 UR8, UP1, UPT, UR5, UR14, URZ ;  /* 0x0000000e05087290 */ /* 0x004fe4000ff3e0ff */
[----:B-1----:R-:W-:Y:S02]  /*01e0*/  UIADD3 UR6, UP0, UPT, UR6, UR16, URZ ;  /* 0x0000001006067290 */ /* 0x002fe4000ff1e0ff */
[----:B------:R-:W-:Y:S02]  /*01f0*/  UIADD3.X UR9, UPT, UPT, URZ, UR15, URZ, UP1, !UPT ;  /* 0x0000000fff097290 */ /* 0x000fe40008ffe4ff */
[----:B------:R-:W-:Y:S01]  /*0200*/  UIADD3.X UR12, UPT, UPT, URZ, UR17, URZ, UP0, !UPT ;  /* 0x00000011ff0c7290 */ /* 0x000fe200087fe4ff */
[----:B------:R-:W-:Y:S01]  /*0210*/  MOV R4, UR8 ;  /* 0x0000000800047c02 */ /* 0x000fe20008000f00 */
[----:B------:R-:W-:-:S02]  /*0220*/  IMAD.U32 R2, RZ, RZ, UR6 ;  /* 0x00000006ff027e24 */ /* 0x000fc4000f8e00ff */
[----:B------:R-:W-:Y:S02]  /*0230*/  IMAD.U32 R5, RZ, RZ, UR9 ;  /* 0x00000009ff057e24 */ /* 0x000fe4000f8e00ff */
[----:B------:R-:W-:-:S04]  /*0240*/  IMAD.U32 R3, RZ, RZ, UR12 ;  /* 0x0000000cff037e24 */ /* 0x000fc8000f8e00ff */
[----:B------:R-:W2:Y:S04]  /*0250*/  LDG.E.U8 R5, desc[UR10][R4.64] ;  /* 0x0000000a04057981 */ /* 0x000ea8000c1e1100 */
[----:B------:R-:W2:Y:S02]  /*0260*/  LDG.E.U8 R2, desc[UR10][R2.64] ;  /* 0x0000000a02027981 */ /* 0x000ea4000c1e1100 */
[----:B--2---:R-:W-:-:S13]  /*0270*/  ISETP.NE.AND P0, PT, R2, R5, PT ;  /* 0x000000050200720c */ /* 0x004fda0003f05270 */
[----:B------:R-:W-:Y:S05]  /*0280*/  @!P0 BRA `(.L_x_4) ;  /* 0xfffffffc00c08947 */ /* 0x000fea000383ffff */
[----:B------:R-:W-:Y:S05]  /*0290*/  BRA `(.L_x_2) ;  /* 0x00000000006c7947 */ /* 0x000fea0003800000 */
.L_x_3:
[----:B------:R-:W-:-:S09]  /*02a0*/  UISETP.NE.AND UP0, UPT, UR4, URZ, UPT ;  /* 0x000000ff0400728c */ /* 0x000fd2000bf05270 */
[----:B------:R-:W-:Y:S05]  /*02b0*/  BRA.U !UP0, `(.L_x_5) ;  /* 0x0000000108287547 */ /* 0x000fea000b800000 */
[----:B------:R-:W0:Y:S02]  /*02c0*/  LDCU.64 UR8, c[0x0][0x380] ;  /* 0x00007000ff0877ac */ /* 0x000e240008000a00 */
[----:B0-----:R-:W-:-:S04]  /*02d0*/  UIADD3 UR8, UP0, UPT, UR4, UR8, URZ ;  /* 0x0000000804087290 */ /* 0x001fc8000ff1e0ff */
[----:B------:R-:W-:Y:S02]  /*02e0*/  UIADD3.X UR9, UPT, UPT, URZ, UR9, URZ, UP0, !UPT ;  /* 0x00000009ff097290 */ /* 0x000fe400087fe4ff */
[----:B------:R-:W-:-:S04]  /*02f0*/  MOV R2, UR8 ;  /* 0x0000000800027c02 */ /* 0x000fc80008000f00 */
[----:B------:R-:W-:-:S05]  /*0300*/  IMAD.U32 R3, RZ, RZ, UR9 ;  /* 0x00000009ff037e24 */ /* 0x000fca000f8e00ff */
[----:B------:R-:W3:Y:S02]  /*0310*/  LDG.E.U8 R2, desc[UR10][R2.64+-0x1] ;  /* 0xffffff0a02027981 */ /* 0x000ee4000c1e1100 */
[----:B---3--:R-:W-:-:S05]  /*0320*/  VIADD R4, R2, 0xffffff9f ;  /* 0xffffff9f02047836 */ /* 0x008fca0000000000 */
[----:B------:R-:W-:-:S04]  /*0330*/  LOP3.LUT R4, R4, 0xff, RZ, 0xc0, !PT ;  /* 0x000000ff04047812 */ /* 0x000fc800078ec0ff */
[----:B------:R-:W-:-:S13]  /*0340*/  ISETP.GE.U32.AND P0, PT, R4, 0x1a, PT ;  /* 0x0000001a0400780c */ /* 0x000fda0003f06070 */
[----:B------:R-:W-:Y:S05]  /*0350*/  @!P0 BRA `(.L_x_2) ;  /* 0x00000000003c8947 */ /* 0x000fea0003800000 */
.L_x_5:
[----:B------:R-:W0:Y:S01]  /*0360*/  LDCU UR6, c[0x0][0x388] ;  /* 0x00007100ff0677ac */ /* 0x000e220008000800 */
[----:B------:R-:W-:-:S04]  /*0370*/  UIADD3 UR5, UPT, UPT, UR4, UR7, URZ ;  /* 0x0000000704057290 */ /* 0x000fc8000fffe0ff */
[----:B0-----:R-:W-:-:S09]  /*0380*/  UISETP.GE.AND UP0, UPT, UR5, UR6, UPT ;  /* 0x000000060500728c */ /* 0x001fd2000bf06270 */
[----:B------:R-:W-:Y:S05]  /*0390*/  BRA.U UP0, `(.L_x_6) ;  /* 0x0000000100287547 */ /* 0x000fea000b800000 */
[----:B------:R-:W0:Y:S02]  /*03a0*/  LDCU.64 UR6, c[0x0][0x380] ;  /* 0x00007000ff0677ac */ /* 0x000e240008000a00 */
[----:B0-----:R-:W-:-:S04]  /*03b0*/  UIADD3 UR5, UP0, UPT, UR5, UR6, URZ ;  /* 0x0000000605057290 */ /* 0x001fc8000ff1e0ff */
[----:B------:R-:W-:Y:S02]  /*03c0*/  UIADD3.X UR6, UPT, UPT, URZ, UR7, URZ, UP0, !UPT ;  /* 0x00000007ff067290 */ /* 0x000fe400087fe4ff */
[----:B------:R-:W-:-:S04]  /*03d0*/  IMAD.U32 R2, RZ, RZ, UR5 ;  /* 0x00000005ff027e24 */ /* 0x000fc8000f8e00ff */
[----:B------:R-:W-:-:S05]  /*03e0*/  MOV R3, UR6 ;  /* 0x0000000600037c02 */ /* 0x000fca0008000f00 */
[----:B------:R-:W3:Y:S02]  /*03f0*/  LDG.E.U8 R2, desc[UR10][R2.64] ;  /* 0x0000000a02027981 */ /* 0x000ee4000c1e1100 */
[----:B---3--:R-:W-:-:S05]  /*0400*/  VIADD R4, R2, 0xffffff9f ;  /* 0xffffff9f02047836 */ /* 0x008fca0000000000 */
[----:B------:R-:W-:-:S04]  /*0410*/  LOP3.LUT R4, R4, 0xff, RZ, 0xc0, !PT ;  /* 0x000000ff04047812 */ /* 0x000fc800078ec0ff */
[----:B------:R-:W-:-:S13]  /*0420*/  ISETP.GE.U32.AND P0, PT, R4, 0x1a, PT ;  /* 0x0000001a0400780c */ /* 0x000fda0003f06070 */
[----:B------:R-:W-:Y:S05]  /*0430*/  @!P0 BRA `(.L_x_2) ;  /* 0x0000000000048947 */ /* 0x000fea0003800000 */
.L_x_6:
[----:B------:R-:W-:-:S07]  /*0440*/  VIADD R0, R0, 0x1 ;  /* 0x0000000100007836 */ /* 0x000fce0000000000 */
.L_x_2:
[----:B------:R-:W0:Y:S01]  /*0450*/  LDCU UR5, c[0x0][0x388] ;  /* 0x00007100ff0577ac */ /* 0x000e220008000800 */
[----:B------:R-:W-:-:S04]  /*0460*/  UIADD3 UR4, UPT, UPT, UR4, 0x1, URZ ;  /* 0x0000000104047890 */ /* 0x000fc8000fffe0ff */
[----:B0-----:R-:W-:-:S09]  /*0470*/  UISETP.NE.AND UP0, UPT, UR4, UR5, UPT ;  /* 0x000000050400728c */ /* 0x001fd2000bf05270 */
[----:B------:R-:W-:Y:S05]  /*0480*/  BRA.U !UP0, `(.L_x_0) ;  /* 0x0000000908107547 */ /* 0x000fea000b800000 */
[----:B------:R-:W-:Y:S05]  /*0490*/  BRA `(.L_x_7) ;  /* 0xfffffffc000c7947 */ /* 0x000fea000383ffff */
.L_x_1:
[----:B------:R-:W-:Y:S01]  /*04a0*/  UISETP.GE.U32.AND UP0, UPT, UR5, 0x4, UPT ;  /* 0x000000040500788c */ /* 0x000fe2000bf06070 */
[----:B------:R-:W-:Y:S01]  /*04b0*/  IMAD.MOV.U32 R0, RZ, RZ, RZ ;  /* 0x000000ffff007224 */ /* 0x000fe200078e00ff */
[----:B------:R-:W-:Y:S01]  /*04c0*/  ULOP3.LUT UR6, UR5, 0x3, URZ, 0xc0, !UPT ;  /* 0x0000000305067892 */ /* 0x000fe2000f8ec0ff */
[----:B------:R-:W-:-:S06]  /*04d0*/  UMOV UR4, URZ ;  /* 0x000000ff00047c82 */ /* 0x000fcc0008000000 */
[----:B------:R-:W-:Y:S05]  /*04e0*/  BRA.U !UP0, `(.L_x_8) ;  /* 0x00000005085c7547 */ /* 0x000fea000b800000 */
[----:B------:R-:W-:Y:S01]  /*04f0*/  HFMA2 R0, -RZ, RZ, 0, 0 ;  /* 0x00000000ff007431 */ /* 0x000fe200000001ff */
[----:B------:R-:W-:Y:S01]  /*0500*/  ULOP3.LUT UR4, UR5, 0x7ffffffc, URZ, 0xc0, !UPT ;  /* 0x7ffffffc05047892 */ /* 0x000fe2000f8ec0ff */
[----:B------:R-:W0:Y:S01]  /*0510*/  LDCU UR13, c[0x0][0x398] ;  /* 0x00007300ff0d77ac */ /* 0x000e220008000800 */
[----:B------:R-:W1:Y:S01]  /*0520*/  LDCU UR16, c[0x0][0x388] ;  /* 0x00007100ff1077ac */ /* 0x000e620008000800 */
[----:B------:R-:W2:Y:S01]  /*0530*/  LDCU.64 UR14, c[0x0][0x380] ;  /* 0x00007000ff0e77ac */ /* 0x000ea20008000a00 */
[----:B------:R-:W-:-:S08]  /*0540*/  UMOV UR5, URZ ;  /* 0x000000ff00057c82 */ /* 0x000fd00008000000 */
.L_x_18:
[----:B--2---:R-:W-:-:S04]  /*0550*/  UIADD3 UR7, UP0, UPT, UR5, UR14, URZ ;  /* 0x0000000e05077290 */ /* 0x004fc8000ff1e0ff */
[----:B------:R-:W-:Y:S02]  /*0560*/  UIADD3.X UR8, UPT, UPT, URZ, UR15, URZ, UP0, !UPT ;  /* 0x0000000fff087290 */ /* 0x000fe400087fe4ff */
[----:B------:R-:W-:Y:S01]  /*0570*/  UISETP.NE.AND UP0, UPT, UR5, URZ, UPT ;  /* 0x000000ff0500728c */ /* 0x000fe2000bf05270 */
[----:B------:R-:W-:-:S03]  /*0580*/  IMAD.U32 R2, RZ, RZ, UR7 ;  /* 0x00000007ff027e24 */ /* 0x000fc6000f8e00ff */
[----:B------:R-:W-:-:S05]  /*0590*/  IMAD.U32 R3, RZ, RZ, UR8 ;  /* 0x00000008ff037e24 */ /* 0x000fca000f8e00ff */
[----:B------:R-:W-:Y:S05]  /*05a0*/  BRA.U !UP0, `(.L_x_9) ;  /* 0x0000000108147547 */ /* 0x000fea000b800000 */
[----:B------:R-:W2:Y:S02]  /*05b0*/  LDG.E.U8 R4, desc[UR10][R2.64+-0x1] ;  /* 0xffffff0a02047981 */ /* 0x000ea4000c1e1100 */
[----:B--2---:R-:W-:-:S05]  /*05c0*/  VIADD R4, R4, 0xffffff9f ;  /* 0xffffff9f04047836 */ /* 0x004fca0000000000 */
[----:B------:R-:W-:-:S04]  /*05d0*/  LOP3.LUT R4, R4, 0xff, RZ, 0xc0, !PT ;  /* 0x000000ff04047812 */ /* 0x000fc800078ec0ff */
[----:B------:R-:W-:-:S13]  /*05e0*/  ISETP.GE.U32.AND P0, PT, R4, 0x1a, PT ;  /* 0x0000001a0400780c */ /* 0x000fda0003f06070 */
[----:B------:R-:W-:Y:S05]  /*05f0*/  @!P0 BRA `(.L_x_10) ;  /* 0x0000000000348947 */ /* 0x000fea0003800000 */
.L_x_9:
[----:B0-----:R-:W-:-:S04]  /*0600*/  UIADD3 UR9, UPT, UPT, UR5, UR13, URZ ;  /* 0x0000000d05097290 */ /* 0x001fc8000fffe0ff */
[----:B-1----:R-:W-:-:S09]  /*0610*/  UISETP.GE.AND UP0, UPT, UR9, UR16, UPT ;  /* 0x000000100900728c */ /* 0x002fd2000bf06270 */
[----:B------:R-:W-:Y:S05]  /*0620*/  BRA.U UP0, `(.L_x_11) ;  /* 0x0000000100247547 */ /* 0x000fea000b800000 */
[----:B------:R-:W-:-:S04]  /*0630*/  UIADD3 UR7, UP0, UPT, UR7, UR13, URZ ;  /* 0x0000000d07077290 */ /* 0x000fc8000ff1e0ff */
[----:B------:R-:W-:Y:S02]  /*0640*/  ULEA.HI.X.SX32 UR8, UR12, UR8, 0x1, UP0 ;  /* 0x000000080c087291 */ /* 0x000fe400080f0eff */
[----:B------:R-:W-:-:S04]  /*0650*/  MOV R4, UR7 ;  /* 0x0000000700047c02 */ /* 0x000fc80008000f00 */
[----:B------:R-:W-:-:S05]  /*0660*/  IMAD.U32 R5, RZ, RZ, UR8 ;  /* 0x00000008ff057e24 */ /* 0x000fca000f8e00ff */
[----:B------:R-:W2:Y:S02]  /*0670*/  LDG.E.U8 R4, desc[UR10][R4.64] ;  /* 0x0000000a04047981 */ /* 0x000ea4000c1e1100 */
[----:B--2---:R-:W-:-:S05]  /*0680*/  VIADD R6, R4, 0xffffff9f ;  /* 0xffffff9f04067836 */ /* 0x004fca0000000000 */
[----:B------:R-:W-:-:S04]  /*0690*/  LOP3.LUT R6, R6, 0xff, RZ, 0xc0, !PT ;  /* 0x000000ff06067812 */ /* 0x000fc800078ec0ff */
[----:B------:R-:W-:-:S13]  /*06a0*/  ISETP.GE.U32.AND P0, PT, R6, 0x1a, PT ;  /* 0x0000001a0600780c */ /* 0x000fda0003f06070 */
[----:B------:R-:W-:Y:S05]  /*06b0*/  @!P0 BRA `(.L_x_10) ;  /* 0x0000000000048947 */ /* 0x000fea0003800000 */
.L_x_11:
[----:B------:R-:W-:-:S07]  /*06c0*/  VIADD R0, R0, 0x1 ;  /* 0x0000000100007836 */ /* 0x000fce0000000000 */
.L_x_10:
[----:B------:R-:W2:Y:S02]  /*06d0*/  LDG.E.U8 R4, desc[UR10][R2.64] ;  /* 0x0000000a02047981 */ /* 0x000ea4000c1e1100 */
[----:B--2---:R-:W-:-:S04]  /*06e0*/  IADD3 R4, PT, PT, R4, -0x61, RZ ;  /* 0xffffff9f04047810 */ /* 0x004fc80007ffe0ff */
[----:B------:R-:W-:-:S04]  /*06f0*/  LOP3.LUT R4, R4, 0xff, RZ, 0xc0, !PT ;  /* 0x000000ff04047812 */ /* 0x000fc800078ec0ff */
[----:B------:R-:W-:-:S13]  /*0700*/  ISETP.GE.U32.AND P0, PT, R4, 0x1a, PT ;  /* 0x0000001a0400780c */ /* 0x000fda0003f06070 */
[----:B------:R-:W-:Y:S05]  /*0710*/  @!P0 BRA `(.L_x_12) ;  /* 0x0000000000348947 */ /* 0x000fea0003800000 */
[----:B0-----:R-:W-:-:S04]  /*0720*/  UIADD3.X UR7, UPT, UPT, UR5, UR13, URZ, UPT, !UPT ;  /* 0x0000000d05077290 */ /* 0x001fc8000bffe4ff */
[----:B-1----:R-:W-:-:S09]  /*0730*/  UISETP.GE.AND UP0, UPT, UR7, UR16, UPT ;  /* 0x000000100700728c */ /* 0x002fd2000bf06270 */
[----:B------:R-:W-:Y:S05]  /*0740*/  BRA.U UP0, `(.L_x_13) ;  /* 0x0000000100247547 */ /* 0x000fea000b800000 */
[----:B------:R-:W-:-:S04]  /*0750*/  UIADD3 UR8, UP0, UPT, UR7, UR14, URZ ;  /* 0x0000000e07087290 */ /* 0x000fc8000ff1e0ff */
[----:B------:R-:W-:Y:S02]  /*0760*/  ULEA.HI.X.SX32 UR7, UR7, UR15, 0x1, UP0 ;  /* 0x0000000f07077291 */ /* 0x000fe400080f0eff */
[----:B------:R-:W-:-:S04]  /*0770*/  IMAD.U32 R4, RZ, RZ, UR8 ;  /* 0x00000008ff047e24 */ /* 0x000fc8000f8e00ff */
[----:B------:R-:W-:-:S05]  /*0780*/  IMAD.U32 R5, RZ, RZ, UR7 ;  /* 0x00000007ff057e24 */ /* 0x000fca000f8e00ff */
[----:B------:R-:W2:Y:S02]  /*0790*/  LDG.E.U8 R4, desc[UR10][R4.64] ;  /* 0x0000000a04047981 */ /* 0x000ea4000c1e1100 */
[----:B--2---:R-:W-:-:S05]  /*07a0*/  VIADD R6, R4, 0xffffff9f ;  /* 0xffffff9f04067836 */ /* 0x004fca0000000000 */
[----:B------:R-:W-:-:S04]  /*07b0*/  LOP3.LUT R6, R6, 0xff, RZ, 0xc0, !PT ;  /* 0x000000ff06067812 */ /* 0x000fc800078ec0ff */
[----:B------:R-:W-:-:S13]  /*07c0*/  ISETP.GE.U32.AND P0, PT, R6, 0x1a, PT ;  /* 0x0000001a0600780c */ /* 0x000fda0003f06070 */
[----:B------:R-:W-:Y:S05]  /*07d0*/  @!P0 BRA `(.L_x_12) ;  /* 0x0000000000048947 */ /* 0x000fea0003800000 */
.L_x_13:
[----:B------:R-:W-:-:S07]  /*07e0*/  IADD3 R0, PT, PT, R0, 0x1, RZ ;  /* 0x0000000100007810 */ /* 0x000fce0007ffe0ff */
.L_x_12:
[----:B------:R-:W2:Y:S02]  /*07f0*/  LDG.E.U8 R4, desc[UR10][R2.64+0x1] ;  /* 0x0000010a02047981 */ /* 0x000ea4000c1e1100 */
[----:B--2---:R-:W-:-:S05]  /*0800*/  VIADD R4, R4, 0xffffff9f ;  /* 0xffffff9f04047836 */ /* 0x004fca0000000000 */
[----:B------:R-:W-:-:S04]  /*0810*/  LOP3.LUT R4, R4, 0xff, RZ, 0xc0, !PT ;  /* 0x000000ff04047812 */ /* 0x000fc800078ec0ff */
[----:B------:R-:W-:-:S13]  /*0820*/  ISETP.GE.U32.AND P0, PT, R4, 0x1a, PT ;  /* 0x0000001a0400780c */ /* 0x000fda0003f06070 */
[----:B------:R-:W-:Y:S05]  /*0830*/  @!P0 BRA `(.L_x_14) ;  /* 0x0000000000348947 */ /* 0x000fea0003800000 */
[----:B0-----:R-:W-:-:S04]  /*0840*/  UIADD3.X UR7, UPT, UPT, UR5, UR13, URZ, UPT, UPT ;  /* 0x0000000d05077290 */ /* 0x001fc8000bfee4ff */
[----:B-1----:R-:W-:-:S09]  /*0850*/  UISETP.GE.AND UP0, UPT, UR7, UR16, UPT ;  /* 0x000000100700728c */ /* 0x002fd2000bf06270 */
[----:B------:R-:W-:Y:S05]  /*0860*/  BRA.U UP0, `(.L_x_15) ;  /* 0x0000000100247547 */ /* 0x000fea000b800000 */
[----:B------:R-:W-:-:S04]  /*0870*/  UIADD3 UR8, UP0, UPT, UR7, UR14, URZ ;  /* 0x0000000e07087290 */ /* 0x000fc8000ff1e0ff */
[----:B------:R-:W-:Y:S02]  /*0880*/  ULEA.HI.X.SX32 UR7, UR7, UR15, 0x1, UP0 ;  /* 0x0000000f07077291 */ /* 0x000fe400080f0eff */
[----:B------:R-:W-:-:S04]  /*0890*/  IMAD.U32 R4, RZ, RZ, UR8 ;  /* 0x00000008ff047e24 */ /* 0x000fc8000f8e00ff */
[----:B------:R-:W-:-:S05]  /*08a0*/  IMAD.U32 R5, RZ, RZ, UR7 ;  /* 0x00000007ff057e24 */ /* 0x000fca000f8e00ff */
[----:B------:R-:W2:Y:S02]  /*08b0*/  LDG.E.U8 R4, desc[UR10][R4.64] ;  /* 0x0000000a04047981 */ /* 0x000ea4000c1e1100 */
[----:B--2---:R-:W-:-:S04]  /*08c0*/  IADD3 R6, PT, PT, R4, -0x61, RZ ;  /* 0xffffff9f04067810 */ /* 0x004fc80007ffe0ff */
[----:B------:R-:W-:-:S04]  /*08d0*/  LOP3.LUT R6, R6, 0xff, RZ, 0xc0, !PT ;  /* 0x000000ff06067812 */ /* 0x000fc800078ec0ff */
[----:B------:R-:W-:-:S13]  /*08e0*/  ISETP.GE.U32.AND P0, PT, R6, 0x1a, PT ;  /* 0x0000001a0600780c */ /* 0x000fda0003f06070 */
[----:B------:R-:W-:Y:S05]  /*08f0*/  @!P0 BRA `(.L_x_14) ;  /* 0x0000000000048947 */ /* 0x000fea0003800000 */
.L_x_15:
[----:B------:R-:W-:-:S07]  /*0900*/  VIADD R0, R0, 0x1 ;  /* 0x0000000100007836 */ /* 0x000fce0000000000 */
.L_x_14:
[----:B------:R-:W2:Y:S02]  /*0910*/  LDG.E.U8 R2, desc[UR10][R2.64+0x2] ;  /* 0x0000020a02027981 */ /* 0x000ea4000c1e1100 */
[----:B--2---:R-:W-:-:S05]  /*0920*/  VIADD R4, R2, 0xffffff9f ;  /* 0xffffff9f02047836 */ /* 0x004fca0000000000 */
[----:B------:R-:W-:-:S04]  /*0930*/  LOP3.LUT R4, R4, 0xff, RZ, 0xc0, !PT ;  /* 0x000000ff04047812 */ /* 0x000fc800078ec0ff */
[----:B------:R-:W-:-:S13]  /*0940*/  ISETP.GE.U32.AND P0, PT, R4, 0x1a, PT ;  /* 0x0000001a0400780c */ /* 0x000fda0003f06070 */
[----:B------:R-:W-:Y:S05]  /*0950*/  @!P0 BRA `(.L_x_16) ;  /* 0x0000000000348947 */ /* 0x000fea0003800000 */
[----:B0-----:R-:W-:-:S04]  /*0960*/  UIADD3 UR7, UPT, UPT, UR5, 0x3, UR13 ;  /* 0x0000000305077890 */ /* 0x001fc8000fffe00d */
[----:B-1----:R-:W-:-:S09]  /*0970*/  UISETP.GE.AND UP0, UPT, UR7, UR16, UPT ;  /* 0x000000100700728c */ /* 0x002fd2000bf06270 */
[----:B------:R-:W-:Y:S05]  /*0980*/  BRA.U UP0, `(.L_x_17) ;  /* 0x0000000100247547 */ /* 0x000fea000b800000 */
[----:B------:R-:W-:-:S04]  /*0990*/  UIADD3 UR8, UP0, UPT, UR7, UR14, URZ ;  /* 0x0000000e07087290 */ /* 0x000fc8000ff1e0ff */
[----:B------:R-:W-:Y:S02]  /*09a0*/  ULEA.HI.X.SX32 UR7, UR7, UR15, 0x1, UP0 ;  /* 0x0000000f07077291 */ /* 0x000fe400080f0eff */
[----:B------:R-:W-:-:S04]  /*09b0*/  IMAD.U32 R2, RZ, RZ, UR8 ;  /* 0x00000008ff027e24 */ /* 0x000fc8000f8e00ff */
[----:B------:R-:W-:-:S05]  /*09c0*/  MOV R3, UR7 ;  /* 0x0000000700037c02 */ /* 0x000fca0008000f00 */
[----:B------:R-:W2:Y:S02]  /*09d0*/  LDG.E.U8 R2, desc[UR10][R2.64] ;  /* 0x0000000a02027981 */ /* 0x000ea4000c1e1100 */
[----:B--2---:R-:W-:-:S05]  /*09e0*/  VIADD R4, R2, 0xffffff9f ;  /* 0xffffff9f02047836 */ /* 0x004fca0000000000 */
[----:B------:R-:W-:-:S04]  /*09f0*/  LOP3.LUT R4, R4, 0xff, RZ, 0xc0, !PT ;  /* 0x000000ff04047812 */ /* 0x000fc800078ec0ff */
[----:B------:R-:W-:-:S13]  /*0a00*/  ISETP.GE.U32.AND P0, PT, R4, 0x1a, PT ;  /* 0x0000001a0400780c */ /* 0x000fda0003f06070 */
[----:B------:R-:W-:Y:S05]  /*0a10*/  @!P0 BRA `(.L_x_16) ;  /* 0x0000000000048947 */ /* 0x000fea0003800000 */
.L_x_17:
[----:B------:R-:W-:-:S07]  /*0a20*/  VIADD R0, R0, 0x1 ;  /* 0x0000000100007836 */ /* 0x000fce0000000000 */
.L_x_16:
[----:B------:R-:W-:-:S04]  /*0a30*/  UIADD3 UR5, UPT, UPT, UR5, 0x4, URZ ;  /* 0x0000000405057890 */ /* 0x000fc8000fffe0ff */
[----:B------:R-:W-:-:S09]  /*0a40*/  UISETP.NE.AND UP0, UPT, UR5, UR4, UPT ;  /* 0x000000040500728c */ /* 0x000fd2000bf05270 */
[----:B------:R-:W-:Y:S05]  /*0a50*/  BRA.U UP0, `(.L_x_18) ;  /* 0xfffffff900bc7547 */ /* 0x000fea000b83ffff */
.L_x_8:
[----:B------:R-:W-:-:S09]  /*0a60*/  UISETP.NE.AND UP0, UPT, UR6, URZ, UPT ;  /* 0x000000ff0600728c */ /* 0x000fd2000bf05270 */
[----:B------:R-:W-:Y:S05]  /*0a70*/  BRA.U !UP0, `(.L_x_0) ;  /* 0x0000000108947547 */ /* 0x000fea000b800000 */
[----:B------:R-:W2:Y:S01]  /*0a80*/  LDCU.64 UR8, c[0x0][0x380] ;  /* 0x00007000ff0877ac */ /* 0x000ea20008000a00 */
[----:B------:R-:W3:Y:S01]  /*0a90*/  LDCU UR5, c[0x0][0x398] ;  /* 0x00007300ff0577ac */ /* 0x000ee20008000800 */
[----:B0-----:R-:W0:Y:S01]  /*0aa0*/  LDCU UR13, c[0x0][0x388] ;  /* 0x00007100ff0d77ac */ /* 0x001e220008000800 */
[----:B------:R-:W4:Y:S01]  /*0ab0*/  LDCU.64 UR14, c[0x0][0x380] ;  /* 0x00007000ff0e77ac */ /* 0x000f220008000a00 */
[----:B------:R-:W-:Y:S02]  /*0ac0*/  UIADD3 UR6, UPT, UPT, -UR6, URZ, URZ ;  /* 0x000000ff06067290 */ /* 0x000fe4000fffe1ff */
[----:B--2---:R-:W-:-:S04]  /*0ad0*/  UIADD3 UR7, UP0, UPT, UR4, UR8, URZ ;  /* 0x0000000804077290 */ /* 0x004fc8000ff1e0ff */
[----:B------:R-:W-:Y:S02]  /*0ae0*/  UIADD3 UR7, UP1, UPT, UR7, -0x1, URZ ;  /* 0xffffffff07077890 */ /* 0x000fe4000ff3e0ff */
[----:B---3--:R-:W-:Y:S02]  /*0af0*/  UIADD3 UR5, UPT, UPT, UR4, UR5, URZ ;  /* 0x0000000504057290 */ /* 0x008fe4000fffe0ff */
[----:B0---4-:R-:W-:-:S12]  /*0b00*/  UIADD3.X UR8, UPT, UPT, URZ, -0x1, UR9, UP1, UP0 ;  /* 0xffffffffff087890 */ /* 0x011fd80008fe0409 */
.L_x_22:
[----:B------:R-:W-:Y:S02]  /*0b10*/  UISETP.NE.AND UP1, UPT, UR4, URZ, UPT ;  /* 0x000000ff0400728c */ /* 0x000fe4000bf25270 */
[----:B------:R-:W-:-:S04]  /*0b20*/  UIADD3 UR6, UPT, UPT, UR6, 0x1, URZ ;  /* 0x0000000106067890 */ /* 0x000fc8000fffe0ff */
[----:B------:R-:W-:-:S03]  /*0b30*/  UISETP.NE.AND UP0, UPT, UR6, URZ, UPT ;  /* 0x000000ff0600728c */ /* 0x000fc6000bf05270 */
[----:B------:R-:W-:Y:S08]  /*0b40*/  BRA.U !UP1, `(.L_x_19) ;  /* 0x00000001091c7547 */ /* 0x000ff0000b800000 */
[----:B------:R-:W-:Y:S01]  /*0b50*/  IMAD.U32 R2, RZ, RZ, UR7 ;  /* 0x00000007ff027e24 */ /* 0x000fe2000f8e00ff */
[----:B------:R-:W-:-:S05]  /*0b60*/  MOV R3, UR8 ;  /* 0x0000000800037c02 */ /* 0x000fca0008000f00 */
[----:B------:R-:W2:Y:S02]  /*0b70*/  LDG.E.U8 R2, desc[UR10][R2.64] ;  /* 0x0000000a02027981 */ /* 0x000ea4000c1e1100 */
[----:B--2---:R-:W-:-:S05]  /*0b80*/  VIADD R4, R2, 0xffffff9f ;  /* 0xffffff9f02047836 */ /* 0x004fca0000000000 */
[----:B------:R-:W-:-:S04]  /*0b90*/  LOP3.LUT R4, R4, 0xff, RZ, 0xc0, !PT ;  /* 0x000000ff04047812 */ /* 0x000fc800078ec0ff */
[----:B------:R-:W-:-:S13]  /*0ba0*/  ISETP.GE.U32.AND P0, PT, R4, 0x1a, PT ;  /* 0x0000001a0400780c */ /* 0x000fda0003f06070 */
[----:B------:R-:W-:Y:S05]  /*0bb0*/  @!P0 BRA `(.L_x_20) ;  /* 0x0000000000308947 */ /* 0x000fea0003800000 */
.L_x_19:
[----:B------:R-:W-:-:S09]  /*0bc0*/  UISETP.GE.AND UP1, UPT, UR5, UR13, UPT ;  /* 0x0000000d0500728c */ /* 0x000fd2000bf26270 */
        /* <DEDUP_REMOVED lines=10> */
.L_x_21:
[----:B------:R-:W-:-:S07]  /*0c70*/  VIADD R0, R0, 0x1 ;  /* 0x0000000100007836 */ /* 0x000fce0000000000 */
.L_x_20:
[----:B------:R-:W-:Y:S02]  /*0c80*/  UIADD3 UR7, UP1, UPT, UR7, 0x1, URZ ;  /* 0x0000000107077890 */ /* 0x000fe4000ff3e0ff */
[----:B------:R-:W-:Y:S02]  /*0c90*/  UIADD3 UR4, UPT, UPT, UR4, 0x1, URZ ;  /* 0x0000000104047890 */ /* 0x000fe4000fffe0ff */
[----:B------:R-:W-:Y:S02]  /*0ca0*/  UIADD3 UR5, UPT, UPT, UR5, 0x1, URZ ;  /* 0x0000000105057890 */ /* 0x000fe4000fffe0ff */
[----:B------:R-:W-:Y:S01]  /*0cb0*/  UIADD3.X UR8, UPT, UPT, URZ, UR8, URZ, UP1, !UPT ;  /* 0x00000008ff087290 */ /* 0x000fe20008ffe4ff */
[----:B------:R-:W-:Y:S11]  /*0cc0*/  BRA.U UP0, `(.L_x_22) ;  /* 0xfffffffd00907547 */ /* 0x000ff6000b83ffff */
.L_x_0:
[----:B------:R-:W3:Y:S02]  /*0cd0*/  LDC.64 R2, c[0x0][0x3a0] ;  /* 0x0000e800ff027b82 */ /* 0x000ee40000000a00 */
[----:B---3--:R-:W-:Y:S01]  /*0ce0*/  STG.E desc[UR10][R2.64], R0 ;  /* 0x0000000002007986 */ /* 0x008fe2000c10190a */
[----:B012---:R-:W-:Y:S05]  /*0cf0*/  EXIT ;  /* 0x000000000000794d */ /* 0x007fea0003800000 */
.L_x_23:
[----:B------:R-:W-:-:S00]  /*0d00*/  BRA `(.L_x_23) ;  /* 0xfffffffc00fc7947 */ /* 0x000fc0000383ffff */
[----:B------:R-:W-:-:S00]  /*0d10*/  NOP ;  /* 0x0000000000007918 */ /* 0x000fc00000000000 */
        /* <DEDUP_REMOVED lines=14> */
.L_x_24:


//--------------------- .nv.shared.reserved.0     --------------------------
	.section	.nv.shared.reserved.0,"aw",@nobits
	.weak		__nv_reservedSMEM_offset_0_alias
	.size		__nv_reservedSMEM_offset_0_alias, 0, 64
	.other		__nv_reservedSMEM_offset_0_alias,@"STO_CUDA_RESERVED_SHARED STV_DEFAULT"
__nv_reservedSMEM_offset_0_alias:
	.zero		0
	.zero		64


//--------------------- .nv.constant0._Z27calc_token_occurrences_cudaPKciS0_iPi --------------------------
	.section	.nv.constant0._Z27calc_token_occurrences_cudaPKciS0_iPi,"a",@progbits
	.sectionflags	@""
	.align	4
.nv.constant0._Z27calc_token_occurrences_cudaPKciS0_iPi:
	.zero		936


//--------------------- SYMBOLS --------------------------

	.type		.nv.reservedSmem.offset0,@object
	.size		.nv.reservedSmem.offset0,0x4
